	.headerflags	@"EF_CUDA_TEXMODE_UNIFIED EF_CUDA_64BIT_ADDRESS EF_CUDA_ACCELERATORS EF_CUDA_SM90 EF_CUDA_VIRTUAL_SM(EF_CUDA_SM90)"
	.elftype	@"ET_EXEC"


//--------------------- .nv.info                  --------------------------
	.section	.nv.info,"",@"SHT_CUDA_INFO"
	.align	4


	//----- nvinfo : EIATTR_REGCOUNT
	.align		4
        /*0000*/ 	.byte	0x04, 0x2f
        /*0002*/ 	.short	(.L_3 - .L_2)
	.align		4
.L_2:
        /*0004*/ 	.word	index@(triton_poi_fused_cat_6)
        /*0008*/ 	.word	0x00000020


	//----- nvinfo : EIATTR_MIN_STACK_SIZE
	.align		4
.L_3:
        /*000c*/ 	.byte	0x04, 0x12
        /*000e*/ 	.short	(.L_5 - .L_4)
	.align		4
.L_4:
        /*0010*/ 	.word	index@(triton_poi_fused_cat_6)
        /*0014*/ 	.word	0x00000000


	//----- nvinfo : EIATTR_FRAME_SIZE
	.align		4
.L_5:
        /*0018*/ 	.byte	0x04, 0x11
        /*001a*/ 	.short	(.L_7 - .L_6)
	.align		4
.L_6:
        /*001c*/ 	.word	index@(triton_poi_fused_cat_6)
        /*0020*/ 	.word	0x00000000


	//----- nvinfo : EIATTR_MIN_STACK_SIZE
	.align		4
.L_7:
        /*0024*/ 	.byte	0x04, 0x12
        /*0026*/ 	.short	(.L_9 - .L_8)
	.align		4
.L_8:
        /*0028*/ 	.word	index@(triton_poi_fused_cat_6)
        /*002c*/ 	.word	0x00000000
.L_9:


//--------------------- .nv.info.triton_poi_fused_cat_6 --------------------------
	.section	.nv.info.triton_poi_fused_cat_6,"",@"SHT_CUDA_INFO"
	.sectionflags	@""
	.align	4


	//----- nvinfo : EIATTR_CUDA_API_VERSION
	.align		4
        /*0000*/ 	.byte	0x04, 0x37
        /*0002*/ 	.short	(.L_11 - .L_10)
.L_10:
        /*0004*/ 	.word	0x0000007c


	//----- nvinfo : EIATTR_KPARAM_INFO
	.align		4
.L_11:
        /*0008*/ 	.byte	0x04, 0x17
        /*000a*/ 	.short	(.L_13 - .L_12)
.L_12:
        /*000c*/ 	.word	0x00000000
        /*0010*/ 	.short	0x000b
        /*0012*/ 	.short	0x0058
        /*0014*/ 	.byte	0x00, 0xf0, 0x11, 0x00


	//----- nvinfo : EIATTR_KPARAM_INFO
	.align		4
.L_13:
        /*0018*/ 	.byte	0x04, 0x17
        /*001a*/ 	.short	(.L_15 - .L_14)
.L_14:
        /*001c*/ 	.word	0x00000000
        /*0020*/ 	.short	0x000a
        /*0022*/ 	.short	0x0050
        /*0024*/ 	.byte	0x00, 0xf4, 0x21, 0x00


	//----- nvinfo : EIATTR_KPARAM_INFO
	.align		4
.L_15:
        /*0028*/ 	.byte	0x04, 0x17
        /*002a*/ 	.short	(.L_17 - .L_16)
.L_16:
        /*002c*/ 	.word	0x00000000
        /*0030*/ 	.short	0x0009
        /*0032*/ 	.short	0x0048
        /*0034*/ 	.byte	0x00, 0xf4, 0x21, 0x00


	//----- nvinfo : EIATTR_KPARAM_INFO
	.align		4
.L_17:
        /*0038*/ 	.byte	0x04, 0x17
        /*003a*/ 	.short	(.L_19 - .L_18)
.L_18:
        /*003c*/ 	.word	0x00000000
        /*0040*/ 	.short	0x0008
        /*0042*/ 	.short	0x0040
        /*0044*/ 	.byte	0x00, 0xf4, 0x21, 0x00


	//----- nvinfo : EIATTR_KPARAM_INFO
	.align		4
.L_19:
        /*0048*/ 	.byte	0x04, 0x17
        /*004a*/ 	.short	(.L_21 - .L_20)
.L_20:
        /*004c*/ 	.word	0x00000000
        /*0050*/ 	.short	0x0007
        /*0052*/ 	.short	0x0038
        /*0054*/ 	.byte	0x00, 0xf4, 0x21, 0x00


	//----- nvinfo : EIATTR_KPARAM_INFO
	.align		4
.L_21:
        /*0058*/ 	.byte	0x04, 0x17
        /*005a*/ 	.short	(.L_23 - .L_22)
.L_22:
        /*005c*/ 	.word	0x00000000
        /*0060*/ 	.short	0x0006
        /*0062*/ 	.short	0x0030
        /*0064*/ 	.byte	0x00, 0xf4, 0x21, 0x00


	//----- nvinfo : EIATTR_KPARAM_INFO
	.align		4
.L_23:
        /*0068*/ 	.byte	0x04, 0x17
        /*006a*/ 	.short	(.L_25 - .L_24)
.L_24:
        /*006c*/ 	.word	0x00000000
        /*0070*/ 	.short	0x0005
        /*0072*/ 	.short	0x0028
        /*0074*/ 	.byte	0x00, 0xf4, 0x21, 0x00


	//----- nvinfo : EIATTR_KPARAM_INFO
	.align		4
.L_25:
        /*0078*/ 	.byte	0x04, 0x17
        /*007a*/ 	.short	(.L_27 - .L_26)
.L_26:
        /*007c*/ 	.word	0x00000000
        /*0080*/ 	.short	0x0004
        /*0082*/ 	.short	0x0020
        /*0084*/ 	.byte	0x00, 0xf4, 0x21, 0x00


	//----- nvinfo : EIATTR_KPARAM_INFO
	.align		4
.L_27:
        /*0088*/ 	.byte	0x04, 0x17
        /*008a*/ 	.short	(.L_29 - .L_28)
.L_28:
        /*008c*/ 	.word	0x00000000
        /*0090*/ 	.short	0x0003
        /*0092*/ 	.short	0x0018
        /*0094*/ 	.byte	0x00, 0xf4, 0x21, 0x00


	//----- nvinfo : EIATTR_KPARAM_INFO
	.align		4
.L_29:
        /*0098*/ 	.byte	0x04, 0x17
        /*009a*/ 	.short	(.L_31 - .L_30)
.L_30:
        /*009c*/ 	.word	0x00000000
        /*00a0*/ 	.short	0x0002
        /*00a2*/ 	.short	0x0010
        /*00a4*/ 	.byte	0x00, 0xf4, 0x21, 0x00


	//----- nvinfo : EIATTR_KPARAM_INFO
	.align		4
.L_31:
        /*00a8*/ 	.byte	0x04, 0x17
        /*00aa*/ 	.short	(.L_33 - .L_32)
.L_32:
        /*00ac*/ 	.word	0x00000000
        /*00b0*/ 	.short	0x0001
        /*00b2*/ 	.short	0x0008
        /*00b4*/ 	.byte	0x00, 0xf4, 0x21, 0x00


	//----- nvinfo : EIATTR_KPARAM_INFO
	.align		4
.L_33:
        /*00b8*/ 	.byte	0x04, 0x17
        /*00ba*/ 	.short	(.L_35 - .L_34)
.L_34:
        /*00bc*/ 	.word	0x00000000
        /*00c0*/ 	.short	0x0000
        /*00c2*/ 	.short	0x0000
        /*00c4*/ 	.byte	0x00, 0xf4, 0x21, 0x00


	//----- nvinfo : EIATTR_SPARSE_MMA_MASK
	.align		4
.L_35:
        /*00c8*/ 	.byte	0x03, 0x50
        /*00ca*/ 	.short	0x0000


	//----- nvinfo : EIATTR_MAXREG_COUNT
	.align		4
        /*00cc*/ 	.byte	0x03, 0x1b
        /*00ce*/ 	.short	0x00ff


	//----- nvinfo : EIATTR_EXIT_INSTR_OFFSETS
	.align		4
        /*00d0*/ 	.byte	0x04, 0x1c
        /*00d2*/ 	.short	(.L_37 - .L_36)


	//   ....[0]....
.L_36:
        /*00d4*/ 	.word	0x00000a20


	//----- nvinfo : EIATTR_REQNTID
	.align		4
.L_37:
        /*00d8*/ 	.byte	0x04, 0x10
        /*00da*/ 	.short	(.L_39 - .L_38)
.L_38:
        /*00dc*/ 	.word	0x00000100
        /*00e0*/ 	.word	0x00000001
        /*00e4*/ 	.word	0x00000001


	//----- nvinfo : EIATTR_CBANK_PARAM_SIZE
	.align		4
.L_39:
        /*00e8*/ 	.byte	0x03, 0x19
        /*00ea*/ 	.short	0x005c


	//----- nvinfo : EIATTR_PARAM_CBANK
	.align		4
        /*00ec*/ 	.byte	0x04, 0x0a
        /*00ee*/ 	.short	(.L_41 - .L_40)
	.align		4
.L_40:
        /*00f0*/ 	.word	index@(.nv.constant0.triton_poi_fused_cat_6)
        /*00f4*/ 	.short	0x0210
        /*00f6*/ 	.short	0x005c


	//----- nvinfo : EIATTR_SW_WAR
	.align		4
.L_41:
        /*00f8*/ 	.byte	0x04, 0x36
        /*00fa*/ 	.short	(.L_43 - .L_42)
.L_42:
        /*00fc*/ 	.word	0x00000008
.L_43:


//--------------------- .nv.callgraph             --------------------------
	.section	.nv.callgraph,"",@"SHT_CUDA_CALLGRAPH"
	.align	4
	.sectionentsize	8
	.align		4
        /*0000*/ 	.word	0x00000000
	.align		4
        /*0004*/ 	.word	0xffffffff
	.align		4
        /*0008*/ 	.word	0x00000000
	.align		4
        /*000c*/ 	.word	0xfffffffe
	.align		4
        /*0010*/ 	.word	0x00000000
	.align		4
        /*0014*/ 	.word	0xfffffffd
	.align		4
        /*0018*/ 	.word	0x00000000
	.align		4
        /*001c*/ 	.word	0xfffffffc


//--------------------- .nv.constant4             --------------------------
	.section	.nv.constant4,"a",@progbits
	.align	8
	.align		8
.nv.constant4:
        /*0000*/ 	.dword	_$_str
	.align		8
        /*0008*/ 	.dword	_$_str_$_2


//--------------------- .text.triton_poi_fused_cat_6 --------------------------
	.section	.text.triton_poi_fused_cat_6,"ax",@progbits
	.align	128
        .global         triton_poi_fused_cat_6
        .type           triton_poi_fused_cat_6,@function
        .size           triton_poi_fused_cat_6,(.L_x_1 - triton_poi_fused_cat_6)
        .other          triton_poi_fused_cat_6,@"STO_CUDA_ENTRY STV_DEFAULT"
triton_poi_fused_cat_6:
.text.triton_poi_fused_cat_6:
[----:B------:R-:W-:Y:S01]  /*0000*/  LDC R1, c[0x0][0x28] ;  /* 0x00000a00ff017b82 */ /* 0x000fe20000000800 */
[----:B------:R-:W1:Y:S01]  /*0010*/  S2R R0, SR_TID.X ;  /* 0x0000000000007919 */ /* 0x000e620000002100 */
[----:B------:R-:W-:-:S06]  /*0020*/  HFMA2.MMA R6, -RZ, RZ, 0, 0 ;  /* 0x00000000ff067435 */ /* 0x000fcc00000001ff */
[----:B------:R-:W2:Y:S01]  /*0030*/  LDC.64 R10, c[0x0][0x220] ;  /* 0x00008800ff0a7b82 */ /* 0x000ea20000000a00 */
[----:B------:R-:W-:Y:S01]  /*0040*/  ULDC.64 UR4, c[0x0][0x208] ;  /* 0x0000820000047ab9 */ /* 0x000fe20000000a00 */
[----:B------:R-:W3:Y:S06]  /*0050*/  S2R R7, SR_CTAID.X ;  /* 0x0000000000077919 */ /* 0x000eec0000002500 */
[----:B------:R-:W4:Y:S01]  /*0060*/  LDC.64 R16, c[0x0][0x248] ;  /* 0x00009200ff107b82 */ /* 0x000f220000000a00 */
[----:B------:R-:W-:Y:S01]  /*0070*/  IMAD.MOV.U32 R4, RZ, RZ, RZ ;  /* 0x000000ffff047224 */ /* 0x000fe200078e00ff */
[----:B------:R-:W-:-:S06]  /*0080*/  CS2R R24, SRZ ;  /* 0x0000000000187805 */ /* 0x000fcc000001ff00 */
[----:B------:R-:W5:Y:S08]  /*0090*/  LDC.64 R12, c[0x0][0x228] ;  /* 0x00008a00ff0c7b82 */ /* 0x000f700000000a00 */
[----:B------:R-:W2:Y:S01]  /*00a0*/  LDC.64 R8, c[0x0][0x218] ;  /* 0x00008600ff087b82 */ /* 0x000ea20000000a00 */
[----:B-1----:R-:W-:-:S07]  /*00b0*/  IMAD.SHL.U32 R0, R0, 0x2, RZ ;  /* 0x0000000200007824 */ /* 0x002fce00078e00ff */
[----:B------:R-:W1:Y:S01]  /*00c0*/  LDC.64 R28, c[0x0][0x238] ;  /* 0x00008e00ff1c7b82 */ /* 0x000e620000000a00 */
[----:B------:R-:W-:-:S05]  /*00d0*/  LOP3.LUT R0, R0, 0x1fe, RZ, 0xc0, !PT ;  /* 0x000001fe00007812 */ /* 0x000fca00078ec0ff */
[----:B---3--:R-:W-:Y:S02]  /*00e0*/  IMAD R7, R7, 0x200, R0 ;  /* 0x0000020007077824 */ /* 0x008fe400078e0200 */
[----:B------:R-:W3:Y:S02]  /*00f0*/  LDC.64 R18, c[0x0][0x240] ;  /* 0x00009000ff127b82 */ /* 0x000ee40000000a00 */
[----:B------:R-:W-:-:S05]  /*0100*/  IMAD.HI R5, R7, -0x779bd671, R6 ;  /* 0x8864298f07057827 */ /* 0x000fca00078e0206 */
[----:B------:R-:W-:-:S04]  /*0110*/  SHF.R.U32.HI R0, RZ, 0x1f, R5 ;  /* 0x0000001fff007819 */ /* 0x000fc80000011605 */
[----:B------:R-:W-:-:S05]  /*0120*/  LEA.HI.SX32 R5, R5, R0, 0x13 ;  /* 0x0000000005057211 */ /* 0x000fca00078f9aff */
[----:B------:R-:W-:-:S05]  /*0130*/  IMAD.HI R0, R5, 0x2aaaaaab, RZ ;  /* 0x2aaaaaab05007827 */ /* 0x000fca00078e02ff */
[----:B------:R-:W-:-:S04]  /*0140*/  SHF.R.U32.HI R3, RZ, 0x1f, R0 ;  /* 0x0000001fff037819 */ /* 0x000fc80000011600 */
[----:B------:R-:W-:Y:S01]  /*0150*/  LEA.HI R0, R0, R3, RZ, 0x1b ;  /* 0x0000000300007211 */ /* 0x000fe200078fd8ff */
[----:B------:R-:W-:-:S04]  /*0160*/  IMAD.MOV.U32 R3, RZ, RZ, RZ ;  /* 0x000000ffff037224 */ /* 0x000fc800078e00ff */
[----:B------:R-:W-:Y:S01]  /*0170*/  IMAD R27, R0, -0xc0, R5 ;  /* 0xffffff40001b7824 */ /* 0x000fe200078e0205 */
[----:B------:R-:W-:-:S03]  /*0180*/  MOV R0, RZ ;  /* 0x000000ff00007202 */ /* 0x000fc60000000f00 */
[C---:B--2---:R-:W-:Y:S01]  /*0190*/  IMAD.WIDE R10, R27.reuse, 0x4, R10 ;  /* 0x000000041b0a7825 */ /* 0x044fe200078e020a */
[C---:B------:R-:W-:Y:S02]  /*01a0*/  ISETP.GE.AND P0, PT, R27.reuse, 0x60, PT ;  /* 0x000000601b00780c */ /* 0x040fe40003f06270 */
[----:B------:R-:W-:-:S11]  /*01b0*/  ISETP.GT.AND P1, PT, R27, 0x5f, PT ;  /* 0x0000005f1b00780c */ /* 0x000fd60003f24270 */
[----:B------:R-:W2:Y:S04]  /*01c0*/  @!P0 LDG.E.EL R3, desc[UR4][R10.64] ;  /* 0x000000040a038981 */ /* 0x000ea8000c2e1900 */
[----:B------:R1:W2:Y:S01]  /*01d0*/  @!P0 LDG.E.EL R0, desc[UR4][R10.64] ;  /* 0x000000040a008981 */ /* 0x0002a2000c2e1900 */
[----:B----4-:R-:W-:-:S05]  /*01e0*/  IMAD.WIDE R16, R27, 0x4, R16 ;  /* 0x000000041b107825 */ /* 0x010fca00078e0210 */
[----:B------:R-:W4:Y:S04]  /*01f0*/  @P1 LDG.E.EL R4, desc[UR4][R16.64+-0x180] ;  /* 0xfffe800410041981 */ /* 0x000f28000c2e1900 */
[----:B------:R1:W4:Y:S01]  /*0200*/  @P1 LDG.E.EL R24, desc[UR4][R16.64+-0x180] ;  /* 0xfffe800410181981 */ /* 0x000322000c2e1900 */
[----:B------:R-:W-:Y:S01]  /*0210*/  IMAD.HI R2, R7, 0x2d76b885, RZ ;  /* 0x2d76b88507027827 */ /* 0x000fe200078e02ff */
[----:B------:R-:W-:-:S03]  /*0220*/  CS2R R22, SRZ ;  /* 0x0000000000167805 */ /* 0x000fc6000001ff00 */
[----:B------:R-:W-:Y:S01]  /*0230*/  IMAD R5, R5, -0x3c10, R7 ;  /* 0xffffc3f005057824 */ /* 0x000fe200078e0207 */
[----:B------:R-:W-:Y:S01]  /*0240*/  SHF.R.U32.HI R15, RZ, 0x1f, R2 ;  /* 0x0000001fff0f7819 */ /* 0x000fe20000011602 */
[----:B-----5:R-:W-:-:S03]  /*0250*/  IMAD.WIDE R12, R27, 0x4, R12 ;  /* 0x000000041b0c7825 */ /* 0x020fc600078e020c */
[----:B------:R-:W-:Y:S01]  /*0260*/  LEA.HI.SX32 R6, R2, R15, 0xd ;  /* 0x0000000f02067211 */ /* 0x000fe200078f6aff */
[C---:B0-----:R-:W-:Y:S01]  /*0270*/  IMAD.WIDE R20, R27.reuse, 0x4, R8 ;  /* 0x000000041b147825 */ /* 0x041fe200078e0208 */
[----:B------:R-:W0:Y:S03]  /*0280*/  LDC.64 R14, c[0x0][0x210] ;  /* 0x00008400ff0e7b82 */ /* 0x000e260000000a00 */
[C---:B-1----:R-:W-:Y:S01]  /*0290*/  IMAD R10, R6.reuse, 0x168600, R5 ;  /* 0x00168600060a7824 */ /* 0x042fe200078e0205 */
[----:B------:R-:W-:Y:S01]  /*02a0*/  IADD3 R5, R27, -0x60, RZ ;  /* 0xffffffa01b057810 */ /* 0x000fe20007ffe0ff */
[C---:B------:R-:W-:Y:S01]  /*02b0*/  IMAD R17, R6.reuse, -0x2d0c00, R7 ;  /* 0xffd2f40006117824 */ /* 0x040fe200078e0207 */
[----:B------:R-:W5:Y:S01]  /*02c0*/  @!P0 LDG.E.EL R22, desc[UR4][R20.64] ;  /* 0x0000000414168981 */ /* 0x000f62000c2e1900 */
[----:B---3--:R-:W-:Y:S01]  /*02d0*/  IMAD.WIDE R18, R27, 0x4, R18 ;  /* 0x000000041b127825 */ /* 0x008fe200078e0212 */
[----:B------:R-:W1:Y:S03]  /*02e0*/  LDC.64 R8, c[0x0][0x230] ;  /* 0x00008c00ff087b82 */ /* 0x000e660000000a00 */
[----:B------:R-:W-:Y:S01]  /*02f0*/  IMAD R11, R5, 0x3c10, R10 ;  /* 0x00003c10050b7824 */ /* 0x000fe200078e020a */
[----:B------:R-:W-:Y:S01]  /*0300*/  HFMA2.MMA R5, -RZ, RZ, 0, 0 ;  /* 0x00000000ff057435 */ /* 0x000fe200000001ff */
[----:B------:R-:W-:Y:S01]  /*0310*/  IMAD R17, R6, 0x168600, R17 ;  /* 0x0016860006117824 */ /* 0x000fe200078e0211 */
[----:B------:R-:W3:Y:S01]  /*0320*/  @P1 LDG.E.EL R25, desc[UR4][R18.64+-0x180] ;  /* 0xfffe800412191981 */ /* 0x000ee2000c2e1900 */
[----:B------:R-:W-:-:S02]  /*0330*/  IMAD.MOV.U32 R6, RZ, RZ, RZ ;  /* 0x000000ffff067224 */ /* 0x000fc400078e00ff */
[----:B------:R-:W-:Y:S01]  /*0340*/  IMAD.WIDE R28, R11, 0x4, R28 ;  /* 0x000000040b1c7825 */ /* 0x000fe200078e021c */
[----:B------:R-:W-:Y:S01]  /*0350*/  CS2R R10, SRZ ;  /* 0x00000000000a7805 */ /* 0x000fe2000001ff00 */
[----:B------:R-:W3:Y:S02]  /*0360*/  @P1 LDG.E.EL R23, desc[UR4][R18.64+-0x180] ;  /* 0xfffe800412171981 */ /* 0x000ee4000c2e1900 */
[----:B------:R-:W-:Y:S02]  /*0370*/  IMAD.MOV.U32 R2, RZ, RZ, RZ ;  /* 0x000000ffff027224 */ /* 0x000fe400078e00ff */
[----:B------:R-:W3:Y:S01]  /*0380*/  @!P0 LDG.E.EL R5, desc[UR4][R12.64] ;  /* 0x000000040c058981 */ /* 0x000ee2000c2e1900 */
[----:B0-----:R-:W-:Y:S02]  /*0390*/  IMAD.WIDE R14, R17, 0x4, R14 ;  /* 0x00000004110e7825 */ /* 0x001fe400078e020e */
[----:B------:R-:W0:Y:S01]  /*03a0*/  LDC.64 R16, c[0x0][0x258] ;  /* 0x00009600ff107b82 */ /* 0x000e220000000a00 */
[----:B------:R1:W3:Y:S04]  /*03b0*/  @!P0 LDG.E.EL R6, desc[UR4][R12.64] ;  /* 0x000000040c068981 */ /* 0x0002e8000c2e1900 */
[----:B------:R-:W3:Y:S04]  /*03c0*/  @P1 LDG.E.64 R10, desc[UR4][R28.64] ;  /* 0x000000041c0a1981 */ /* 0x000ee8000c1e1b00 */
[----:B------:R1:W3:Y:S02]  /*03d0*/  @!P0 LDG.E.EL R2, desc[UR4][R20.64] ;  /* 0x0000000414028981 */ /* 0x0002e4000c2e1900 */
[----:B-1----:R-:W1:Y:S01]  /*03e0*/  LDC.64 R12, c[0x0][0x250] ;  /* 0x00009400ff0c7b82 */ /* 0x002e620000000a00 */
[----:B------:R-:W-:-:S02]  /*03f0*/  CS2R R20, SRZ ;  /* 0x0000000000147805 */ /* 0x000fc4000001ff00 */
[----:B------:R-:W-:Y:S02]  /*0400*/  MOV R26, RZ ;  /* 0x000000ff001a7202 */ /* 0x000fe40000000f00 */
[----:B------:R-:W-:Y:S02]  /*0410*/  CS2R R28, SRZ ;  /* 0x00000000001c7805 */ /* 0x000fe4000001ff00 */
[----:B------:R0:W5:Y:S01]  /*0420*/  @!P0 LDG.E.64 R20, desc[UR4][R14.64] ;  /* 0x000000040e148981 */ /* 0x000162000c1e1b00 */
[----:B------:R-:W-:-:S04]  /*0430*/  IMAD.WIDE R8, R27, 0x4, R8 ;  /* 0x000000041b087825 */ /* 0x000fc800078e0208 */
[----:B------:R-:W-:Y:S01]  /*0440*/  IMAD.MOV.U32 R18, RZ, RZ, RZ ;  /* 0x000000ffff127224 */ /* 0x000fe200078e00ff */
[----:B------:R-:W5:Y:S01]  /*0450*/  @!P0 LDG.E.EL R26, desc[UR4][R8.64] ;  /* 0x00000004081a8981 */ /* 0x000f62000c2e1900 */
[----:B0-----:R-:W-:Y:S01]  /*0460*/  IMAD.WIDE R16, R27, 0x4, R16 ;  /* 0x000000041b107825 */ /* 0x001fe200078e0210 */
[----:B------:R-:W-:-:S03]  /*0470*/  CS2R R14, SRZ ;  /* 0x00000000000e7805 */ /* 0x000fc6000001ff00 */
[----:B-1----:R-:W-:Y:S01]  /*0480*/  IMAD.WIDE R12, R27, 0x4, R12 ;  /* 0x000000041b0c7825 */ /* 0x002fe200078e020c */
[----:B------:R2:W5:Y:S04]  /*0490*/  @!P0 LDG.E.EL R28, desc[UR4][R8.64] ;  /* 0x00000004081c8981 */ /* 0x000568000c2e1900 */
[----:B------:R-:W5:Y:S04]  /*04a0*/  @P1 LDG.E.EL R29, desc[UR4][R12.64+-0x180] ;  /* 0xfffe80040c1d1981 */ /* 0x000f68000c2e1900 */
[----:B------:R0:W5:Y:S04]  /*04b0*/  @P1 LDG.E.EL R14, desc[UR4][R12.64+-0x180] ;  /* 0xfffe80040c0e1981 */ /* 0x000168000c2e1900 */
[----:B------:R-:W5:Y:S04]  /*04c0*/  @P1 LDG.E.EL R18, desc[UR4][R16.64+-0x180] ;  /* 0xfffe800410121981 */ /* 0x000f68000c2e1900 */
[----:B------:R1:W5:Y:S01]  /*04d0*/  @P1 LDG.E.EL R15, desc[UR4][R16.64+-0x180] ;  /* 0xfffe8004100f1981 */ /* 0x000362000c2e1900 */
[----:B--2---:R-:W-:-:S02]  /*04e0*/  SEL R8, R3, RZ, !P0 ;  /* 0x000000ff03087207 */ /* 0x004fc40004000000 */
[----:B------:R-:W-:-:S03]  /*04f0*/  SEL R3, R0, RZ, !P0 ;  /* 0x000000ff00037207 */ /* 0x000fc60004000000 */
[----:B------:R-:W-:Y:S02]  /*0500*/  FADD R0, R8, 0.0010000000474974513054 ;  /* 0x3a83126f08007421 */ /* 0x000fe40000000000 */
[----:B------:R-:W-:-:S04]  /*0510*/  FADD R3, R3, 0.0010000000474974513054 ;  /* 0x3a83126f03037421 */ /* 0x000fc80000000000 */
[----:B------:R-:W2:Y:S01]  /*0520*/  MUFU.SQRT R0, R0 ;  /* 0x0000000000007308 */ /* 0x000ea20000002000 */
[----:B----4-:R-:W-:Y:S02]  /*0530*/  SEL R4, R4, RZ, P1 ;  /* 0x000000ff04047207 */ /* 0x010fe40000800000 */
[----:B------:R-:W-:-:S03]  /*0540*/  SEL R24, R24, RZ, P1 ;  /* 0x000000ff18187207 */ /* 0x000fc60000800000 */
[----:B0-----:R-:W-:Y:S02]  /*0550*/  FADD R12, R4, 0.0010000000474974513054 ;  /* 0x3a83126f040c7421 */ /* 0x001fe40000000000 */
[----:B------:R-:W0:Y:S01]  /*0560*/  MUFU.SQRT R3, R3 ;  /* 0x0000000300037308 */ /* 0x000e220000002000 */
[----:B------:R-:W-:Y:S01]  /*0570*/  FADD R24, R24, 0.0010000000474974513054 ;  /* 0x3a83126f18187421 */ /* 0x000fe20000000000 */
[----:B------:R-:W-:Y:S01]  /*0580*/  HFMA2.MMA R8, -RZ, RZ, 1.625, 0 ;  /* 0x3e800000ff087435 */ /* 0x000fe200000001ff */
[----:B--2---:R-:W-:-:S05]  /*0590*/  FSETP.GT.AND P3, PT, R0, 8.50705917302346158658e+37, PT ;  /* 0x7e8000000000780b */ /* 0x004fca0003f64000 */
[----:B------:R-:W2:Y:S01]  /*05a0*/  MUFU.SQRT R12, R12 ;  /* 0x0000000c000c7308 */ /* 0x000ea20000002000 */
[----:B------:R-:W-:-:S07]  /*05b0*/  FSETP.GEU.AND P6, PT, R0, 1.175494350822287508e-38, PT ;  /* 0x008000000000780b */ /* 0x000fce0003fce000 */
[----:B------:R-:W4:Y:S01]  /*05c0*/  MUFU.SQRT R9, R24 ;  /* 0x0000001800097308 */ /* 0x000f220000002000 */
[----:B0-----:R-:W-:Y:S02]  /*05d0*/  FSETP.GT.AND P5, PT, R3, 8.50705917302346158658e+37, PT ;  /* 0x7e8000000300780b */ /* 0x001fe40003fa4000 */
[----:B------:R-:W-:Y:S01]  /*05e0*/  FSEL R13, R8, 1, P3 ;  /* 0x3f800000080d7808 */ /* 0x000fe20001800000 */
[----:B------:R-:W-:Y:S01]  /*05f0*/  @P3 FMUL R0, R0, 0.25 ;  /* 0x3e80000000003820 */ /* 0x000fe20000400000 */
[----:B--2---:R-:W-:-:S03]  /*0600*/  FSETP.GT.AND P2, PT, R12, 8.50705917302346158658e+37, PT ;  /* 0x7e8000000c00780b */ /* 0x004fc60003f44000 */
[----:B------:R-:W-:Y:S01]  /*0610*/  @!P6 FMUL R0, R0, 16777216 ;  /* 0x4b8000000000e820 */ /* 0x000fe20000400000 */
[----:B------:R-:W-:Y:S01]  /*0620*/  @!P6 FMUL R13, R13, 16777216 ;  /* 0x4b8000000d0de820 */ /* 0x000fe20000400000 */
[----:B------:R-:W-:Y:S02]  /*0630*/  FSETP.GEU.AND P4, PT, R3, 1.175494350822287508e-38, PT ;  /* 0x008000000300780b */ /* 0x000fe40003f8e000 */
[----:B------:R-:W-:Y:S02]  /*0640*/  FSETP.GEU.AND P3, PT, R12, 1.175494350822287508e-38, PT ;  /* 0x008000000c00780b */ /* 0x000fe40003f6e000 */
[----:B----4-:R-:W-:Y:S01]  /*0650*/  FSETP.GT.AND P6, PT, R9, 8.50705917302346158658e+37, PT ;  /* 0x7e8000000900780b */ /* 0x010fe20003fc4000 */
[----:B------:R-:W-:Y:S01]  /*0660*/  @P5 FMUL R3, R3, 0.25 ;  /* 0x3e80000003035820 */ /* 0x000fe20000400000 */
[----:B------:R-:W-:Y:S02]  /*0670*/  FSEL R4, R8, 1, P5 ;  /* 0x3f80000008047808 */ /* 0x000fe40002800000 */
[----:B------:R-:W-:Y:S01]  /*0680*/  FSETP.GEU.AND P5, PT, R9, 1.175494350822287508e-38, PT ;  /* 0x008000000900780b */ /* 0x000fe20003fae000 */
[----:B------:R-:W0:Y:S01]  /*0690*/  MUFU.RCP R0, R0 ;  /* 0x0000000000007308 */ /* 0x000e220000001000 */
[----:B------:R-:W-:-:S03]  /*06a0*/  @P2 FMUL R12, R12, 0.25 ;  /* 0x3e8000000c0c2820 */ /* 0x000fc60000400000 */
[----:B------:R-:W-:Y:S02]  /*06b0*/  @!P4 FMUL R3, R3, 16777216 ;  /* 0x4b8000000303c820 */ /* 0x000fe40000400000 */
[----:B------:R-:W-:Y:S02]  /*06c0*/  @!P3 FMUL R12, R12, 16777216 ;  /* 0x4b8000000c0cb820 */ /* 0x000fe40000400000 */
[----:B------:R-:W-:Y:S02]  /*06d0*/  @P6 FMUL R9, R9, 0.25 ;  /* 0x3e80000009096820 */ /* 0x000fe40000400000 */
[----:B------:R-:W2:Y:S02]  /*06e0*/  MUFU.RCP R3, R3 ;  /* 0x0000000300037308 */ /* 0x000ea40000001000 */
[----:B------:R-:W-:-:S06]  /*06f0*/  @!P5 FMUL R9, R9, 16777216 ;  /* 0x4b8000000909d820 */ /* 0x000fcc0000400000 */
[----:B------:R-:W4:Y:S01]  /*0700*/  MUFU.RCP R12, R12 ;  /* 0x0000000c000c7308 */ /* 0x000f220000001000 */
[----:B0-----:R-:W-:Y:S01]  /*0710*/  FMUL R0, R0, R13 ;  /* 0x0000000d00007220 */ /* 0x001fe20000400000 */
[----:B------:R-:W-:-:S06]  /*0720*/  FSEL R13, R8, 1, P2 ;  /* 0x3f800000080d7808 */ /* 0x000fcc0001000000 */
[----:B------:R-:W0:Y:S01]  /*0730*/  MUFU.RCP R9, R9 ;  /* 0x0000000900097308 */ /* 0x000e220000001000 */
[----:B------:R-:W-:Y:S01]  /*0740*/  FSEL R8, R8, 1, P6 ;  /* 0x3f80000008087808 */ /* 0x000fe20003000000 */
[----:B------:R-:W-:Y:S01]  /*0750*/  @!P4 FMUL R4, R4, 16777216 ;  /* 0x4b8000000404c820 */ /* 0x000fe20000400000 */
[----:B------:R-:W-:Y:S01]  /*0760*/  @!P3 FMUL R13, R13, 16777216 ;  /* 0x4b8000000d0db820 */ /* 0x000fe20000400000 */
[----:B---3--:R-:W-:Y:S02]  /*0770*/  SEL R10, R10, RZ, P1 ;  /* 0x000000ff0a0a7207 */ /* 0x008fe40000800000 */
[----:B------:R-:W-:Y:S01]  /*0780*/  SEL R25, R25, RZ, P1 ;  /* 0x000000ff19197207 */ /* 0x000fe20000800000 */
[----:B------:R-:W-:Y:S01]  /*0790*/  @!P5 FMUL R8, R8, 16777216 ;  /* 0x4b8000000808d820 */ /* 0x000fe20000400000 */
[----:B--2---:R-:W-:Y:S01]  /*07a0*/  FMUL R3, R3, R4 ;  /* 0x0000000403037220 */ /* 0x004fe20000400000 */
[----:B----4-:R-:W-:Y:S01]  /*07b0*/  FMUL R4, R12, R13 ;  /* 0x0000000d0c047220 */ /* 0x010fe20000400000 */
[----:B------:R-:W-:Y:S01]  /*07c0*/  SEL R12, R2, RZ, !P0 ;  /* 0x000000ff020c7207 */ /* 0x000fe20004000000 */
[----:B0-----:R-:W-:Y:S01]  /*07d0*/  FMUL R2, R9, R8 ;  /* 0x0000000809027220 */ /* 0x001fe20000400000 */
[----:B------:R-:W-:Y:S01]  /*07e0*/  FADD R9, R10, -R25 ;  /* 0x800000190a097221 */ /* 0x000fe20000000000 */
[----:B-----5:R-:W-:-:S02]  /*07f0*/  SEL R20, R20, RZ, !P0 ;  /* 0x000000ff14147207 */ /* 0x020fc40004000000 */
[----:B------:R-:W-:Y:S01]  /*0800*/  SEL R13, R22, RZ, !P0 ;  /* 0x000000ff160d7207 */ /* 0x000fe20004000000 */
[----:B------:R-:W-:Y:S01]  /*0810*/  FMUL R4, R4, R9 ;  /* 0x0000000904047220 */ /* 0x000fe20000400000 */
[----:B------:R-:W-:Y:S01]  /*0820*/  SEL R21, R21, RZ, !P0 ;  /* 0x000000ff15157207 */ /* 0x000fe20004000000 */
[----:B------:R-:W0:Y:S01]  /*0830*/  LDC.64 R8, c[0x0][0x260] ;  /* 0x00009800ff087b82 */ /* 0x000e220000000a00 */
[----:B------:R-:W-:Y:S02]  /*0840*/  SEL R11, R11, RZ, P1 ;  /* 0x000000ff0b0b7207 */ /* 0x000fe40000800000 */
[----:B-1----:R-:W-:Y:S01]  /*0850*/  SEL R16, R23, RZ, P1 ;  /* 0x000000ff17107207 */ /* 0x002fe20000800000 */
[----:B------:R-:W-:Y:S01]  /*0860*/  FADD R13, R20, -R13 ;  /* 0x8000000d140d7221 */ /* 0x000fe20000000000 */
[----:B------:R-:W-:Y:S01]  /*0870*/  FADD R10, R21, -R12 ;  /* 0x8000000c150a7221 */ /* 0x000fe20000000000 */
[----:B------:R-:W-:Y:S02]  /*0880*/  SEL R5, R5, RZ, !P0 ;  /* 0x000000ff05057207 */ /* 0x000fe40004000000 */
[----:B------:R-:W-:Y:S01]  /*0890*/  FADD R11, R11, -R16 ;  /* 0x800000100b0b7221 */ /* 0x000fe20000000000 */
[----:B------:R-:W-:Y:S01]  /*08a0*/  FMUL R0, R0, R13 ;  /* 0x0000000d00007220 */ /* 0x000fe20000400000 */
[----:B------:R-:W-:Y:S01]  /*08b0*/  SEL R6, R6, RZ, !P0 ;  /* 0x000000ff06067207 */ /* 0x000fe20004000000 */
[----:B------:R-:W-:Y:S01]  /*08c0*/  FMUL R3, R3, R10 ;  /* 0x0000000a03037220 */ /* 0x000fe20000400000 */
[----:B------:R-:W-:-:S02]  /*08d0*/  SEL R26, R26, RZ, !P0 ;  /* 0x000000ff1a1a7207 */ /* 0x000fc40004000000 */
[----:B------:R-:W-:Y:S01]  /*08e0*/  SEL R13, R28, RZ, !P0 ;  /* 0x000000ff1c0d7207 */ /* 0x000fe20004000000 */
[----:B------:R-:W-:Y:S01]  /*08f0*/  FMUL R2, R2, R11 ;  /* 0x0000000b02027220 */ /* 0x000fe20000400000 */
[----:B------:R-:W-:Y:S02]  /*0900*/  SEL R29, R29, RZ, P1 ;  /* 0x000000ff1d1d7207 */ /* 0x000fe40000800000 */
[----:B------:R-:W-:Y:S02]  /*0910*/  SEL R14, R14, RZ, P1 ;  /* 0x000000ff0e0e7207 */ /* 0x000fe40000800000 */
[----:B------:R-:W-:Y:S02]  /*0920*/  SEL R18, R18, RZ, P1 ;  /* 0x000000ff12127207 */ /* 0x000fe40000800000 */
[----:B------:R-:W-:Y:S01]  /*0930*/  SEL R15, R15, RZ, P1 ;  /* 0x000000ff0f0f7207 */ /* 0x000fe20000800000 */
[----:B------:R-:W-:Y:S01]  /*0940*/  FFMA R0, R5, R0, R26 ;  /* 0x0000000005007223 */ /* 0x000fe2000000001a */
[----:B------:R-:W-:Y:S01]  /*0950*/  FFMA R3, R6, R3, R13 ;  /* 0x0000000306037223 */ /* 0x000fe2000000000d */
[----:B------:R-:W-:-:S02]  /*0960*/  FFMA R4, R29, R4, R18 ;  /* 0x000000041d047223 */ /* 0x000fc40000000012 */
[----:B------:R-:W-:Y:S01]  /*0970*/  FFMA R2, R14, R2, R15 ;  /* 0x000000020e027223 */ /* 0x000fe2000000000f */
[----:B------:R-:W-:Y:S02]  /*0980*/  FSETP.GEU.AND P3, PT, R0, RZ, PT ;  /* 0x000000ff0000720b */ /* 0x000fe40003f6e000 */
[----:B------:R-:W-:Y:S02]  /*0990*/  FSETP.GEU.AND P4, PT, R3, RZ, PT ;  /* 0x000000ff0300720b */ /* 0x000fe40003f8e000 */
[----:B------:R-:W-:Y:S02]  /*09a0*/  FSETP.GEU.AND P2, PT, R4, RZ, PT ;  /* 0x000000ff0400720b */ /* 0x000fe40003f4e000 */
[----:B------:R-:W-:Y:S01]  /*09b0*/  FSETP.GEU.AND P1, PT, R2, RZ, PT ;  /* 0x000000ff0200720b */ /* 0x000fe20003f2e000 */
[----:B0-----:R-:W-:Y:S01]  /*09c0*/  IMAD.WIDE R8, R7, 0x4, R8 ;  /* 0x0000000407087825 */ /* 0x001fe200078e0208 */
[----:B------:R-:W-:Y:S02]  /*09d0*/  FSEL R10, R0, RZ, P3 ;  /* 0x000000ff000a7208 */ /* 0x000fe40001800000 */
[----:B------:R-:W-:-:S02]  /*09e0*/  FSEL R11, R3, RZ, P4 ;  /* 0x000000ff030b7208 */ /* 0x000fc40002000000 */
[----:B------:R-:W-:Y:S02]  /*09f0*/  @P0 FSEL R10, R4, RZ, P2 ;  /* 0x000000ff040a0208 */ /* 0x000fe40001000000 */
[----:B------:R-:W-:-:S05]  /*0a00*/  @P0 FSEL R11, R2, RZ, P1 ;  /* 0x000000ff020b0208 */ /* 0x000fca0000800000 */
[----:B------:R-:W-:Y:S01]  /*0a10*/  STG.E.64 desc[UR4][R8.64], R10 ;  /* 0x0000000a08007986 */ /* 0x000fe2000c101b04 */
[----:B------:R-:W-:Y:S05]  /*0a20*/  EXIT ;  /* 0x000000000000794d */ /* 0x000fea0003800000 */
.L_x_0:
[----:B------:R-:W-:-:S00]  /*0a30*/  BRA `(.L_x_0) ;  /* 0xfffffffc00fc7947 */ /* 0x000fc0000383ffff */
[----:B------:R-:W-:-:S00]  /*0a40*/  NOP ;  /* 0x0000000000007918 */ /* 0x000fc00000000000 */
        /* <DEDUP_REMOVED lines=11> */
.L_x_1:


//--------------------- .nv.global.init           --------------------------
	.section	.nv.global.init,"aw",@progbits
.nv.global.init:
	.type		_$_str,@object
	.size		_$_str,(_$_str_$_2 - _$_str)
_$_str:
        /*0000*/ 	.byte	0x5f, 0x5f, 0x43, 0x55, 0x44, 0x41, 0x5f, 0x46, 0x54, 0x5a, 0x00
	.type		_$_str_$_2,@object
	.size		_$_str_$_2,(.L_1 - _$_str_$_2)
_$_str_$_2:
        /*000b*/ 	.byte	0x5f, 0x5f, 0x43, 0x55, 0x44, 0x41, 0x5f, 0x50, 0x52, 0x45, 0x43, 0x5f, 0x53, 0x51, 0x52, 0x54
        /*001b*/ 	.byte	0x00
.L_1:


//--------------------- .nv.constant0.triton_poi_fused_cat_6 --------------------------
	.section	.nv.constant0.triton_poi_fused_cat_6,"a",@progbits
	.sectionflags	@""
	.align	4
.nv.constant0.triton_poi_fused_cat_6:
	.zero		620
